//
// Generated by NVIDIA NVVM Compiler
//
// Compiler Build ID: CL-36424714
// Cuda compilation tools, release 13.0, V13.0.88
// Based on NVVM 20.0.0
//

.version 9.0
.target sm_100
.address_size 64

	// .globl	_Z7reduce2PfS_
// _ZZ13finitesum_GPUPfS_iE4temp has been demoted
.extern .shared .align 16 .b8 sdata[];

.visible .entry _Z7reduce2PfS_(
	.param .u64 .ptr .align 1 _Z7reduce2PfS__param_0,
	.param .u64 .ptr .align 1 _Z7reduce2PfS__param_1
)
{
	.reg .pred 	%p<5>;
	.reg .b32 	%r<13>;
	.reg .b32 	%f<6>;
	.reg .b64 	%rd<9>;

	ld.param.u64 	%rd2, [_Z7reduce2PfS__param_0];
	ld.param.u64 	%rd1, [_Z7reduce2PfS__param_1];
	cvta.to.global.u64 	%rd3, %rd2;
	mov.u32 	%r1, %tid.x;
	mov.u32 	%r2, %ctaid.x;
	mov.u32 	%r12, %ntid.x;
	mad.lo.s32 	%r7, %r2, %r12, %r1;
	mul.wide.u32 	%rd4, %r7, 4;
	add.s64 	%rd5, %rd3, %rd4;
	ld.global.f32 	%f1, [%rd5];
	shl.b32 	%r8, %r1, 2;
	mov.u32 	%r9, sdata;
	add.s32 	%r4, %r9, %r8;
	st.shared.f32 	[%r4], %f1;
	bar.sync 	0;
	setp.lt.u32 	%p1, %r12, 2;
	@%p1 bra 	$L__BB0_4;
$L__BB0_1:
	shr.u32 	%r6, %r12, 1;
	setp.ge.u32 	%p2, %r1, %r6;
	@%p2 bra 	$L__BB0_3;
	shl.b32 	%r10, %r6, 2;
	add.s32 	%r11, %r4, %r10;
	ld.shared.f32 	%f2, [%r11];
	ld.shared.f32 	%f3, [%r4];
	add.f32 	%f4, %f2, %f3;
	st.shared.f32 	[%r4], %f4;
$L__BB0_3:
	bar.sync 	0;
	setp.gt.u32 	%p3, %r12, 3;
	mov.u32 	%r12, %r6;
	@%p3 bra 	$L__BB0_1;
$L__BB0_4:
	setp.ne.s32 	%p4, %r1, 0;
	@%p4 bra 	$L__BB0_6;
	ld.shared.f32 	%f5, [sdata];
	cvta.to.global.u64 	%rd6, %rd1;
	mul.wide.u32 	%rd7, %r2, 4;
	add.s64 	%rd8, %rd6, %rd7;
	st.global.f32 	[%rd8], %f5;
$L__BB0_6:
	ret;

}
	// .globl	_Z7reduce1PfS_
.visible .entry _Z7reduce1PfS_(
	.param .u64 .ptr .align 1 _Z7reduce1PfS__param_0,
	.param .u64 .ptr .align 1 _Z7reduce1PfS__param_1
)
{
	.reg .pred 	%p<5>;
	.reg .b32 	%r<19>;
	.reg .b32 	%f<6>;
	.reg .b64 	%rd<9>;

	ld.param.u64 	%rd2, [_Z7reduce1PfS__param_0];
	ld.param.u64 	%rd1, [_Z7reduce1PfS__param_1];
	cvta.to.global.u64 	%rd3, %rd2;
	mov.u32 	%r1, %tid.x;
	mov.u32 	%r2, %ctaid.x;
	mov.u32 	%r3, %ntid.x;
	mad.lo.s32 	%r7, %r2, %r3, %r1;
	mul.wide.u32 	%rd4, %r7, 4;
	add.s64 	%rd5, %rd3, %rd4;
	ld.global.f32 	%f1, [%rd5];
	shl.b32 	%r8, %r1, 2;
	mov.u32 	%r9, sdata;
	add.s32 	%r10, %r9, %r8;
	st.shared.f32 	[%r10], %f1;
	bar.sync 	0;
	setp.lt.u32 	%p1, %r3, 2;
	@%p1 bra 	$L__BB1_5;
	mov.b32 	%r18, 1;
$L__BB1_2:
	shl.b32 	%r5, %r18, 1;
	mul.lo.s32 	%r6, %r5, %r1;
	setp.ge.u32 	%p2, %r6, %r3;
	@%p2 bra 	$L__BB1_4;
	add.s32 	%r12, %r6, %r18;
	shl.b32 	%r13, %r12, 2;
	add.s32 	%r15, %r9, %r13;
	ld.shared.f32 	%f2, [%r15];
	shl.b32 	%r16, %r6, 2;
	add.s32 	%r17, %r9, %r16;
	ld.shared.f32 	%f3, [%r17];
	add.f32 	%f4, %f2, %f3;
	st.shared.f32 	[%r17], %f4;
$L__BB1_4:
	bar.sync 	0;
	setp.lt.u32 	%p3, %r5, %r3;
	mov.u32 	%r18, %r5;
	@%p3 bra 	$L__BB1_2;
$L__BB1_5:
	setp.ne.s32 	%p4, %r1, 0;
	@%p4 bra 	$L__BB1_7;
	ld.shared.f32 	%f5, [sdata];
	cvta.to.global.u64 	%rd6, %rd1;
	mul.wide.u32 	%rd7, %r2, 4;
	add.s64 	%rd8, %rd6, %rd7;
	st.global.f32 	[%rd8], %f5;
$L__BB1_7:
	ret;

}
	// .globl	_Z7reduce0PfS_
.visible .entry _Z7reduce0PfS_(
	.param .u64 .ptr .align 1 _Z7reduce0PfS__param_0,
	.param .u64 .ptr .align 1 _Z7reduce0PfS__param_1
)
{
	.reg .pred 	%p<5>;
	.reg .b32 	%r<16>;
	.reg .b32 	%f<6>;
	.reg .b64 	%rd<9>;

	ld.param.u64 	%rd2, [_Z7reduce0PfS__param_0];
	ld.param.u64 	%rd1, [_Z7reduce0PfS__param_1];
	cvta.to.global.u64 	%rd3, %rd2;
	mov.u32 	%r1, %tid.x;
	mov.u32 	%r2, %ctaid.x;
	mov.u32 	%r3, %ntid.x;
	mad.lo.s32 	%r7, %r2, %r3, %r1;
	mul.wide.u32 	%rd4, %r7, 4;
	add.s64 	%rd5, %rd3, %rd4;
	ld.global.f32 	%f1, [%rd5];
	shl.b32 	%r8, %r1, 2;
	mov.u32 	%r9, sdata;
	add.s32 	%r4, %r9, %r8;
	st.shared.f32 	[%r4], %f1;
	bar.sync 	0;
	setp.lt.u32 	%p1, %r3, 2;
	@%p1 bra 	$L__BB2_5;
	mov.b32 	%r15, 1;
$L__BB2_2:
	shl.b32 	%r6, %r15, 1;
	add.s32 	%r11, %r6, -1;
	and.b32  	%r12, %r11, %r1;
	setp.ne.s32 	%p2, %r12, 0;
	@%p2 bra 	$L__BB2_4;
	shl.b32 	%r13, %r15, 2;
	add.s32 	%r14, %r4, %r13;
	ld.shared.f32 	%f2, [%r14];
	ld.shared.f32 	%f3, [%r4];
	add.f32 	%f4, %f2, %f3;
	st.shared.f32 	[%r4], %f4;
$L__BB2_4:
	bar.sync 	0;
	setp.lt.u32 	%p3, %r6, %r3;
	mov.u32 	%r15, %r6;
	@%p3 bra 	$L__BB2_2;
$L__BB2_5:
	setp.ne.s32 	%p4, %r1, 0;
	@%p4 bra 	$L__BB2_7;
	ld.shared.f32 	%f5, [sdata];
	cvta.to.global.u64 	%rd6, %rd1;
	mul.wide.u32 	%rd7, %r2, 4;
	add.s64 	%rd8, %rd6, %rd7;
	st.global.f32 	[%rd8], %f5;
$L__BB2_7:
	ret;

}
	// .globl	_Z13finitesum_GPUPfS_i
.visible .entry _Z13finitesum_GPUPfS_i(
	.param .u64 .ptr .align 1 _Z13finitesum_GPUPfS_i_param_0,
	.param .u64 .ptr .align 1 _Z13finitesum_GPUPfS_i_param_1,
	.param .u32 _Z13finitesum_GPUPfS_i_param_2
)
{
	.reg .pred 	%p<3>;
	.reg .b32 	%r<14>;
	.reg .b32 	%f<70>;
	.reg .b64 	%rd<7>;
	// demoted variable
	.shared .align 4 .b8 _ZZ13finitesum_GPUPfS_iE4temp[1024];
	ld.param.u64 	%rd2, [_Z13finitesum_GPUPfS_i_param_0];
	ld.param.u64 	%rd1, [_Z13finitesum_GPUPfS_i_param_1];
	cvta.to.global.u64 	%rd3, %rd2;
	mov.u32 	%r3, %ctaid.x;
	mov.u32 	%r4, %ntid.x;
	mov.u32 	%r5, %tid.x;
	mad.lo.s32 	%r6, %r3, %r4, %r5;
	mul.wide.s32 	%rd4, %r6, 4;
	add.s64 	%rd5, %rd3, %rd4;
	ld.global.f32 	%f3, [%rd5];
	shl.b32 	%r7, %r5, 2;
	mov.u32 	%r8, _ZZ13finitesum_GPUPfS_iE4temp;
	add.s32 	%r9, %r8, %r7;
	st.shared.f32 	[%r9], %f3;
	bar.sync 	0;
	setp.ne.s32 	%p1, %r5, 0;
	@%p1 bra 	$L__BB3_4;
	mov.f32 	%f69, 0f00000000;
	mov.b32 	%r13, 64;
$L__BB3_2:
	add.s32 	%r12, %r8, %r13;
	ld.shared.f32 	%f5, [%r12+-64];
	add.f32 	%f6, %f69, %f5;
	ld.shared.f32 	%f7, [%r12+-60];
	add.f32 	%f8, %f6, %f7;
	ld.shared.f32 	%f9, [%r12+-56];
	add.f32 	%f10, %f8, %f9;
	ld.shared.f32 	%f11, [%r12+-52];
	add.f32 	%f12, %f10, %f11;
	ld.shared.f32 	%f13, [%r12+-48];
	add.f32 	%f14, %f12, %f13;
	ld.shared.f32 	%f15, [%r12+-44];
	add.f32 	%f16, %f14, %f15;
	ld.shared.f32 	%f17, [%r12+-40];
	add.f32 	%f18, %f16, %f17;
	ld.shared.f32 	%f19, [%r12+-36];
	add.f32 	%f20, %f18, %f19;
	ld.shared.f32 	%f21, [%r12+-32];
	add.f32 	%f22, %f20, %f21;
	ld.shared.f32 	%f23, [%r12+-28];
	add.f32 	%f24, %f22, %f23;
	ld.shared.f32 	%f25, [%r12+-24];
	add.f32 	%f26, %f24, %f25;
	ld.shared.f32 	%f27, [%r12+-20];
	add.f32 	%f28, %f26, %f27;
	ld.shared.f32 	%f29, [%r12+-16];
	add.f32 	%f30, %f28, %f29;
	ld.shared.f32 	%f31, [%r12+-12];
	add.f32 	%f32, %f30, %f31;
	ld.shared.f32 	%f33, [%r12+-8];
	add.f32 	%f34, %f32, %f33;
	ld.shared.f32 	%f35, [%r12+-4];
	add.f32 	%f36, %f34, %f35;
	ld.shared.f32 	%f37, [%r12];
	add.f32 	%f38, %f36, %f37;
	ld.shared.f32 	%f39, [%r12+4];
	add.f32 	%f40, %f38, %f39;
	ld.shared.f32 	%f41, [%r12+8];
	add.f32 	%f42, %f40, %f41;
	ld.shared.f32 	%f43, [%r12+12];
	add.f32 	%f44, %f42, %f43;
	ld.shared.f32 	%f45, [%r12+16];
	add.f32 	%f46, %f44, %f45;
	ld.shared.f32 	%f47, [%r12+20];
	add.f32 	%f48, %f46, %f47;
	ld.shared.f32 	%f49, [%r12+24];
	add.f32 	%f50, %f48, %f49;
	ld.shared.f32 	%f51, [%r12+28];
	add.f32 	%f52, %f50, %f51;
	ld.shared.f32 	%f53, [%r12+32];
	add.f32 	%f54, %f52, %f53;
	ld.shared.f32 	%f55, [%r12+36];
	add.f32 	%f56, %f54, %f55;
	ld.shared.f32 	%f57, [%r12+40];
	add.f32 	%f58, %f56, %f57;
	ld.shared.f32 	%f59, [%r12+44];
	add.f32 	%f60, %f58, %f59;
	ld.shared.f32 	%f61, [%r12+48];
	add.f32 	%f62, %f60, %f61;
	ld.shared.f32 	%f63, [%r12+52];
	add.f32 	%f64, %f62, %f63;
	ld.shared.f32 	%f65, [%r12+56];
	add.f32 	%f66, %f64, %f65;
	ld.shared.f32 	%f67, [%r12+60];
	add.f32 	%f69, %f66, %f67;
	add.s32 	%r13, %r13, 128;
	setp.ne.s32 	%p2, %r13, 1088;
	@%p2 bra 	$L__BB3_2;
	cvta.to.global.u64 	%rd6, %rd1;
	atom.global.add.f32 	%f68, [%rd6], %f69;
$L__BB3_4:
	ret;

}


// ===== COMPILED SASS (sm_100) =====

	.target	sm_100

	.elftype	@"ET_EXEC"


//--------------------- .note.nv.tkinfo           --------------------------
	.section	.note.nv.tkinfo,"",@"SHT_NOTE"
	.sectionflags	@"SHF_NOTE_NV_TKINFO"
	.tkinfo
        /*0018*/ 	.word	0x00000002
        /*0030*/ 	.string	""
        /*0030*/ 	.string	"ptxas"
        /*0030*/ 	.string	"Cuda compilation tools, release 13.0, V13.0.88"
        /*0030*/ 	.string	"Build cuda_13.0.r13.0/compiler.36424714_0"
        /*0030*/ 	.string	"-arch sm_100 -m 64 "



//--------------------- .note.nv.cuinfo           --------------------------
	.section	.note.nv.cuinfo,"",@"SHT_NOTE"
	.sectionflags	@"SHF_NOTE_NV_CUINFO"
        /*0018*/ 	.short	0x0002
        /*001a*/ 	.short	0x0064
        /*001c*/ 	.short	0x0082
	.zero		2


//--------------------- .nv.info                  --------------------------
	.section	.nv.info,"",@"SHT_CUDA_INFO"
	.align	4


	//----- nvinfo : EIATTR_REGCOUNT
	.align		4
        /*0000*/ 	.byte	0x04, 0x2f
        /*0002*/ 	.short	(.L_1 - .L_0)
	.align		4
.L_0:
        /*0004*/ 	.word	index@(_Z7reduce2PfS_)
        /*0008*/ 	.word	0x0000000b


	//----- nvinfo : EIATTR_FRAME_SIZE
	.align		4
.L_1:
        /*000c*/ 	.byte	0x04, 0x11
        /*000e*/ 	.short	(.L_3 - .L_2)
	.align		4
.L_2:
        /*0010*/ 	.word	index@(_Z7reduce2PfS_)
        /*0014*/ 	.word	0x00000000


	//----- nvinfo : EIATTR_REGCOUNT
	.align		4
.L_3:
        /*0018*/ 	.byte	0x04, 0x2f
        /*001a*/ 	.short	(.L_5 - .L_4)
	.align		4
.L_4:
        /*001c*/ 	.word	index@(_Z7reduce1PfS_)
        /*0020*/ 	.word	0x0000000a


	//----- nvinfo : EIATTR_FRAME_SIZE
	.align		4
.L_5:
        /*0024*/ 	.byte	0x04, 0x11
        /*0026*/ 	.short	(.L_7 - .L_6)
	.align		4
.L_6:
        /*0028*/ 	.word	index@(_Z7reduce1PfS_)
        /*002c*/ 	.word	0x00000000


	//----- nvinfo : EIATTR_REGCOUNT
	.align		4
.L_7:
        /*0030*/ 	.byte	0x04, 0x2f
        /*0032*/ 	.short	(.L_9 - .L_8)
	.align		4
.L_8:
        /*0034*/ 	.word	index@(_Z7reduce0PfS_)
        /*0038*/ 	.word	0x0000000b


	//----- nvinfo : EIATTR_FRAME_SIZE
	.align		4
.L_9:
        /*003c*/ 	.byte	0x04, 0x11
        /*003e*/ 	.short	(.L_11 - .L_10)
	.align		4
.L_10:
        /*0040*/ 	.word	index@(_Z7reduce0PfS_)
        /*0044*/ 	.word	0x00000000


	//----- nvinfo : EIATTR_REGCOUNT
	.align		4
.L_11:
        /*0048*/ 	.byte	0x04, 0x2f
        /*004a*/ 	.short	(.L_13 - .L_12)
	.align		4
.L_12:
        /*004c*/ 	.word	index@(_Z13finitesum_GPUPfS_i)
        /*0050*/ 	.word	0x00000016


	//----- nvinfo : EIATTR_FRAME_SIZE
	.align		4
.L_13:
        /*0054*/ 	.byte	0x04, 0x11
        /*0056*/ 	.short	(.L_15 - .L_14)
	.align		4
.L_14:
        /*0058*/ 	.word	index@(_Z13finitesum_GPUPfS_i)
        /*005c*/ 	.word	0x00000000


	//----- nvinfo : EIATTR_MIN_STACK_SIZE
	.align		4
.L_15:
        /*0060*/ 	.byte	0x04, 0x12
        /*0062*/ 	.short	(.L_17 - .L_16)
	.align		4
.L_16:
        /*0064*/ 	.word	index@(_Z13finitesum_GPUPfS_i)
        /*0068*/ 	.word	0x00000000


	//----- nvinfo : EIATTR_MIN_STACK_SIZE
	.align		4
.L_17:
        /*006c*/ 	.byte	0x04, 0x12
        /*006e*/ 	.short	(.L_19 - .L_18)
	.align		4
.L_18:
        /*0070*/ 	.word	index@(_Z7reduce0PfS_)
        /*0074*/ 	.word	0x00000000


	//----- nvinfo : EIATTR_MIN_STACK_SIZE
	.align		4
.L_19:
        /*0078*/ 	.byte	0x04, 0x12
        /*007a*/ 	.short	(.L_21 - .L_20)
	.align		4
.L_20:
        /*007c*/ 	.word	index@(_Z7reduce1PfS_)
        /*0080*/ 	.word	0x00000000


	//----- nvinfo : EIATTR_MIN_STACK_SIZE
	.align		4
.L_21:
        /*0084*/ 	.byte	0x04, 0x12
        /*0086*/ 	.short	(.L_23 - .L_22)
	.align		4
.L_22:
        /*0088*/ 	.word	index@(_Z7reduce2PfS_)
        /*008c*/ 	.word	0x00000000
.L_23:


//--------------------- .nv.compat                --------------------------
	.section	.nv.compat,"",@"SHT_CUDA_COMPAT_INFO"
	.align	4
        /*0000*/ 	.byte	0x02, 0x09, 0x00, 0x00, 0x02, 0x02, 0x01, 0x00, 0x02, 0x05, 0x05, 0x00, 0x03, 0x07, 0x01, 0x01
        /*0010*/ 	.byte	0x02, 0x03, 0x00, 0x00, 0x02, 0x06, 0x01, 0x00, 0x04, 0x0b, 0x08, 0x00, 0x09, 0x00, 0x00, 0x00
        /*0020*/ 	.byte	0x00, 0x00, 0x00, 0x00


//--------------------- .nv.info._Z13finitesum_GPUPfS_i --------------------------
	.section	.nv.info._Z13finitesum_GPUPfS_i,"",@"SHT_CUDA_INFO"
	.sectionflags	@""
	.align	4


	//----- nvinfo : EIATTR_CUDA_API_VERSION
	.align		4
        /*0000*/ 	.byte	0x04, 0x37
        /*0002*/ 	.short	(.L_25 - .L_24)
.L_24:
        /*0004*/ 	.word	0x00000082


	//----- nvinfo : EIATTR_KPARAM_INFO
	.align		4
.L_25:
        /*0008*/ 	.byte	0x04, 0x17
        /*000a*/ 	.short	(.L_27 - .L_26)
.L_26:
        /*000c*/ 	.word	0x00000000
        /*0010*/ 	.short	0x0002
        /*0012*/ 	.short	0x0010
        /*0014*/ 	.byte	0x00, 0xf0, 0x11, 0x00


	//----- nvinfo : EIATTR_KPARAM_INFO
	.align		4
.L_27:
        /*0018*/ 	.byte	0x04, 0x17
        /*001a*/ 	.short	(.L_29 - .L_28)
.L_28:
        /*001c*/ 	.word	0x00000000
        /*0020*/ 	.short	0x0001
        /*0022*/ 	.short	0x0008
        /*0024*/ 	.byte	0x00, 0xf5, 0x21, 0x00


	//----- nvinfo : EIATTR_KPARAM_INFO
	.align		4
.L_29:
        /*0028*/ 	.byte	0x04, 0x17
        /*002a*/ 	.short	(.L_31 - .L_30)
.L_30:
        /*002c*/ 	.word	0x00000000
        /*0030*/ 	.short	0x0000
        /*0032*/ 	.short	0x0000
        /*0034*/ 	.byte	0x00, 0xf5, 0x21, 0x00


	//----- nvinfo : EIATTR_SPARSE_MMA_MASK
	.align		4
.L_31:
        /*0038*/ 	.byte	0x03, 0x50
        /*003a*/ 	.short	0x0000


	//----- nvinfo : EIATTR_MAXREG_COUNT
	.align		4
        /*003c*/ 	.byte	0x03, 0x1b
        /*003e*/ 	.short	0x00ff


	//----- nvinfo : EIATTR_NUM_BARRIERS
	.align		4
        /*0040*/ 	.byte	0x02, 0x4c
        /*0042*/ 	.byte	0x01
	.zero		1


	//----- nvinfo : EIATTR_MERCURY_ISA_VERSION
	.align		4
        /*0044*/ 	.byte	0x03, 0x5f
        /*0046*/ 	.short	0x0101


	//----- nvinfo : EIATTR_VRC_CTA_INIT_COUNT
	.align		4
        /*0048*/ 	.byte	0x02, 0x4a
	.zero		1
	.zero		1


	//----- nvinfo : EIATTR_EXIT_INSTR_OFFSETS
	.align		4
        /*004c*/ 	.byte	0x04, 0x1c
        /*004e*/ 	.short	(.L_33 - .L_32)


	//   ....[0]....
.L_32:
        /*0050*/ 	.word	0x00000100


	//   ....[1]....
        /*0054*/ 	.word	0x00000400


	//----- nvinfo : EIATTR_CBANK_PARAM_SIZE
	.align		4
.L_33:
        /*0058*/ 	.byte	0x03, 0x19
        /*005a*/ 	.short	0x0014


	//----- nvinfo : EIATTR_PARAM_CBANK
	.align		4
        /*005c*/ 	.byte	0x04, 0x0a
        /*005e*/ 	.short	(.L_35 - .L_34)
	.align		4
.L_34:
        /*0060*/ 	.word	index@(.nv.constant0._Z13finitesum_GPUPfS_i)
        /*0064*/ 	.short	0x0380
        /*0066*/ 	.short	0x0014


	//----- nvinfo : EIATTR_SW_WAR
	.align		4
.L_35:
        /*0068*/ 	.byte	0x04, 0x36
        /*006a*/ 	.short	(.L_37 - .L_36)
.L_36:
        /*006c*/ 	.word	0x00000008
.L_37:


//--------------------- .nv.info._Z7reduce0PfS_   --------------------------
	.section	.nv.info._Z7reduce0PfS_,"",@"SHT_CUDA_INFO"
	.sectionflags	@""
	.align	4


	//----- nvinfo : EIATTR_CUDA_API_VERSION
	.align		4
        /*0000*/ 	.byte	0x04, 0x37
        /*0002*/ 	.short	(.L_39 - .L_38)
.L_38:
        /*0004*/ 	.word	0x00000082


	//----- nvinfo : EIATTR_KPARAM_INFO
	.align		4
.L_39:
        /*0008*/ 	.byte	0x04, 0x17
        /*000a*/ 	.short	(.L_41 - .L_40)
.L_40:
        /*000c*/ 	.word	0x00000000
        /*0010*/ 	.short	0x0001
        /*0012*/ 	.short	0x0008
        /*0014*/ 	.byte	0x00, 0xf5, 0x21, 0x00


	//----- nvinfo : EIATTR_KPARAM_INFO
	.align		4
.L_41:
        /*0018*/ 	.byte	0x04, 0x17
        /*001a*/ 	.short	(.L_43 - .L_42)
.L_42:
        /*001c*/ 	.word	0x00000000
        /*0020*/ 	.short	0x0000
        /*0022*/ 	.short	0x0000
        /*0024*/ 	.byte	0x00, 0xf5, 0x21, 0x00


	//----- nvinfo : EIATTR_SPARSE_MMA_MASK
	.align		4
.L_43:
        /*0028*/ 	.byte	0x03, 0x50
        /*002a*/ 	.short	0x0000


	//----- nvinfo : EIATTR_MAXREG_COUNT
	.align		4
        /*002c*/ 	.byte	0x03, 0x1b
        /*002e*/ 	.short	0x00ff


	//----- nvinfo : EIATTR_NUM_BARRIERS
	.align		4
        /*0030*/ 	.byte	0x02, 0x4c
        /*0032*/ 	.byte	0x01
	.zero		1


	//----- nvinfo : EIATTR_MERCURY_ISA_VERSION
	.align		4
        /*0034*/ 	.byte	0x03, 0x5f
        /*0036*/ 	.short	0x0101


	//----- nvinfo : EIATTR_VRC_CTA_INIT_COUNT
	.align		4
        /*0038*/ 	.byte	0x02, 0x4a
	.zero		1
	.zero		1


	//----- nvinfo : EIATTR_EXIT_INSTR_OFFSETS
	.align		4
        /*003c*/ 	.byte	0x04, 0x1c
        /*003e*/ 	.short	(.L_45 - .L_44)


	//   ....[0]....
.L_44:
        /*0040*/ 	.word	0x000001f0


	//   ....[1]....
        /*0044*/ 	.word	0x00000270


	//----- nvinfo : EIATTR_CBANK_PARAM_SIZE
	.align		4
.L_45:
        /*0048*/ 	.byte	0x03, 0x19
        /*004a*/ 	.short	0x0010


	//----- nvinfo : EIATTR_PARAM_CBANK
	.align		4
        /*004c*/ 	.byte	0x04, 0x0a
        /*004e*/ 	.short	(.L_47 - .L_46)
	.align		4
.L_46:
        /*0050*/ 	.word	index@(.nv.constant0._Z7reduce0PfS_)
        /*0054*/ 	.short	0x0380
        /*0056*/ 	.short	0x0010


	//----- nvinfo : EIATTR_SW_WAR
	.align		4
.L_47:
        /*0058*/ 	.byte	0x04, 0x36
        /*005a*/ 	.short	(.L_49 - .L_48)
.L_48:
        /*005c*/ 	.word	0x00000008
.L_49:


//--------------------- .nv.info._Z7reduce1PfS_   --------------------------
	.section	.nv.info._Z7reduce1PfS_,"",@"SHT_CUDA_INFO"
	.sectionflags	@""
	.align	4


	//----- nvinfo : EIATTR_CUDA_API_VERSION
	.align		4
        /*0000*/ 	.byte	0x04, 0x37
        /*0002*/ 	.short	(.L_51 - .L_50)
.L_50:
        /*0004*/ 	.word	0x00000082


	//----- nvinfo : EIATTR_KPARAM_INFO
	.align		4
.L_51:
        /*0008*/ 	.byte	0x04, 0x17
        /*000a*/ 	.short	(.L_53 - .L_52)
.L_52:
        /*000c*/ 	.word	0x00000000
        /*0010*/ 	.short	0x0001
        /*0012*/ 	.short	0x0008
        /*0014*/ 	.byte	0x00, 0xf5, 0x21, 0x00


	//----- nvinfo : EIATTR_KPARAM_INFO
	.align		4
.L_53:
        /*0018*/ 	.byte	0x04, 0x17
        /*001a*/ 	.short	(.L_55 - .L_54)
.L_54:
        /*001c*/ 	.word	0x00000000
        /*0020*/ 	.short	0x0000
        /*0022*/ 	.short	0x0000
        /*0024*/ 	.byte	0x00, 0xf5, 0x21, 0x00


	//----- nvinfo : EIATTR_SPARSE_MMA_MASK
	.align		4
.L_55:
        /*0028*/ 	.byte	0x03, 0x50
        /*002a*/ 	.short	0x0000


	//----- nvinfo : EIATTR_MAXREG_COUNT
	.align		4
        /*002c*/ 	.byte	0x03, 0x1b
        /*002e*/ 	.short	0x00ff


	//----- nvinfo : EIATTR_NUM_BARRIERS
	.align		4
        /*0030*/ 	.byte	0x02, 0x4c
        /*0032*/ 	.byte	0x01
	.zero		1


	//----- nvinfo : EIATTR_MERCURY_ISA_VERSION
	.align		4
        /*0034*/ 	.byte	0x03, 0x5f
        /*0036*/ 	.short	0x0101


	//----- nvinfo : EIATTR_VRC_CTA_INIT_COUNT
	.align		4
        /*0038*/ 	.byte	0x02, 0x4a
	.zero		1
	.zero		1


	//----- nvinfo : EIATTR_EXIT_INSTR_OFFSETS
	.align		4
        /*003c*/ 	.byte	0x04, 0x1c
        /*003e*/ 	.short	(.L_57 - .L_56)


	//   ....[0]....
.L_56:
        /*0040*/ 	.word	0x00000210


	//   ....[1]....
        /*0044*/ 	.word	0x00000290


	//----- nvinfo : EIATTR_CBANK_PARAM_SIZE
	.align		4
.L_57:
        /*0048*/ 	.byte	0x03, 0x19
        /*004a*/ 	.short	0x0010


	//----- nvinfo : EIATTR_PARAM_CBANK
	.align		4
        /*004c*/ 	.byte	0x04, 0x0a
        /*004e*/ 	.short	(.L_59 - .L_58)
	.align		4
.L_58:
        /*0050*/ 	.word	index@(.nv.constant0._Z7reduce1PfS_)
        /*0054*/ 	.short	0x0380
        /*0056*/ 	.short	0x0010


	//----- nvinfo : EIATTR_SW_WAR
	.align		4
.L_59:
        /*0058*/ 	.byte	0x04, 0x36
        /*005a*/ 	.short	(.L_61 - .L_60)
.L_60:
        /*005c*/ 	.word	0x00000008
.L_61:


//--------------------- .nv.info._Z7reduce2PfS_   --------------------------
	.section	.nv.info._Z7reduce2PfS_,"",@"SHT_CUDA_INFO"
	.sectionflags	@""
	.align	4


	//----- nvinfo : EIATTR_CUDA_API_VERSION
	.align		4
        /*0000*/ 	.byte	0x04, 0x37
        /*0002*/ 	.short	(.L_63 - .L_62)
.L_62:
        /*0004*/ 	.word	0x00000082


	//----- nvinfo : EIATTR_KPARAM_INFO
	.align		4
.L_63:
        /*0008*/ 	.byte	0x04, 0x17
        /*000a*/ 	.short	(.L_65 - .L_64)
.L_64:
        /*000c*/ 	.word	0x00000000
        /*0010*/ 	.short	0x0001
        /*0012*/ 	.short	0x0008
        /*0014*/ 	.byte	0x00, 0xf5, 0x21, 0x00


	//----- nvinfo : EIATTR_KPARAM_INFO
	.align		4
.L_65:
        /*0018*/ 	.byte	0x04, 0x17
        /*001a*/ 	.short	(.L_67 - .L_66)
.L_66:
        /*001c*/ 	.word	0x00000000
        /*0020*/ 	.short	0x0000
        /*0022*/ 	.short	0x0000
        /*0024*/ 	.byte	0x00, 0xf5, 0x21, 0x00


	//----- nvinfo : EIATTR_SPARSE_MMA_MASK
	.align		4
.L_67:
        /*0028*/ 	.byte	0x03, 0x50
        /*002a*/ 	.short	0x0000


	//----- nvinfo : EIATTR_MAXREG_COUNT
	.align		4
        /*002c*/ 	.byte	0x03, 0x1b
        /*002e*/ 	.short	0x00ff


	//----- nvinfo : EIATTR_NUM_BARRIERS
	.align		4
        /*0030*/ 	.byte	0x02, 0x4c
        /*0032*/ 	.byte	0x01
	.zero		1


	//----- nvinfo : EIATTR_MERCURY_ISA_VERSION
	.align		4
        /*0034*/ 	.byte	0x03, 0x5f
        /*0036*/ 	.short	0x0101


	//----- nvinfo : EIATTR_VRC_CTA_INIT_COUNT
	.align		4
        /*0038*/ 	.byte	0x02, 0x4a
	.zero		1
	.zero		1


	//----- nvinfo : EIATTR_EXIT_INSTR_OFFSETS
	.align		4
        /*003c*/ 	.byte	0x04, 0x1c
        /*003e*/ 	.short	(.L_69 - .L_68)


	//   ....[0]....
.L_68:
        /*0040*/ 	.word	0x000001e0


	//   ....[1]....
        /*0044*/ 	.word	0x00000260


	//----- nvinfo : EIATTR_CBANK_PARAM_SIZE
	.align		4
.L_69:
        /*0048*/ 	.byte	0x03, 0x19
        /*004a*/ 	.short	0x0010


	//----- nvinfo : EIATTR_PARAM_CBANK
	.align		4
        /*004c*/ 	.byte	0x04, 0x0a
        /*004e*/ 	.short	(.L_71 - .L_70)
	.align		4
.L_70:
        /*0050*/ 	.word	index@(.nv.constant0._Z7reduce2PfS_)
        /*0054*/ 	.short	0x0380
        /*0056*/ 	.short	0x0010


	//----- nvinfo : EIATTR_SW_WAR
	.align		4
.L_71:
        /*0058*/ 	.byte	0x04, 0x36
        /*005a*/ 	.short	(.L_73 - .L_72)
.L_72:
        /*005c*/ 	.word	0x00000008
.L_73:


//--------------------- .nv.callgraph             --------------------------
	.section	.nv.callgraph,"",@"SHT_CUDA_CALLGRAPH"
	.align	4
	.sectionentsize	8
	.align		4
        /*0000*/ 	.word	0x00000000
	.align		4
        /*0004*/ 	.word	0xffffffff
	.align		4
        /*0008*/ 	.word	0x00000000
	.align		4
        /*000c*/ 	.word	0xfffffffe
	.align		4
        /*0010*/ 	.word	0x00000000
	.align		4
        /*0014*/ 	.word	0xfffffffd
	.align		4
        /*0018*/ 	.word	0x00000000
	.align		4
        /*001c*/ 	.word	0xfffffffc


//--------------------- .text._Z13finitesum_GPUPfS_i --------------------------
	.section	.text._Z13finitesum_GPUPfS_i,"ax",@progbits
	.align	128
        .global         _Z13finitesum_GPUPfS_i
        .type           _Z13finitesum_GPUPfS_i,@function
        .size           _Z13finitesum_GPUPfS_i,(.L_x_11 - _Z13finitesum_GPUPfS_i)
        .other          _Z13finitesum_GPUPfS_i,@"STO_CUDA_ENTRY STV_DEFAULT"
_Z13finitesum_GPUPfS_i:
.text._Z13finitesum_GPUPfS_i:
[----:B------:R-:W-:Y:S01]  /*0000*/  LDC R1, c[0x0][0x37c] ;  /* 0x0000df00ff017b82 */ /* 0x000fe20000000800 */
[----:B------:R-:W0:Y:S07]  /*0010*/  S2R R0, SR_TID.X ;  /* 0x0000000000007919 */ /* 0x000e2e0000002100 */
[----:B------:R-:W0:Y:S01]  /*0020*/  S2UR UR4, SR_CTAID.X ;  /* 0x00000000000479c3 */ /* 0x000e220000002500 */
[----:B------:R-:W1:Y:S07]  /*0030*/  LDCU.64 UR6, c[0x0][0x358] ;  /* 0x00006b00ff0677ac */ /* 0x000e6e0008000a00 */
[----:B------:R-:W0:Y:S08]  /*0040*/  LDC R5, c[0x0][0x360] ;  /* 0x0000d800ff057b82 */ /* 0x000e300000000800 */
[----:B------:R-:W2:Y:S01]  /*0050*/  LDC.64 R2, c[0x0][0x380] ;  /* 0x0000e000ff027b82 */ /* 0x000ea20000000a00 */
[----:B0-----:R-:W-:-:S04]  /*0060*/  IMAD R5, R5, UR4, R0 ;  /* 0x0000000405057c24 */ /* 0x001fc8000f8e0200 */
[----:B--2---:R-:W-:-:S06]  /*0070*/  IMAD.WIDE R2, R5, 0x4, R2 ;  /* 0x0000000405027825 */ /* 0x004fcc00078e0202 */
[----:B-1----:R-:W2:Y:S01]  /*0080*/  LDG.E R2, desc[UR6][R2.64] ;  /* 0x0000000602027981 */ /* 0x002ea2000c1e1900 */
[----:B------:R-:W0:Y:S01]  /*0090*/  S2UR UR5, SR_CgaCtaId ;  /* 0x00000000000579c3 */ /* 0x000e220000008800 */
[----:B------:R-:W-:Y:S01]  /*00a0*/  UMOV UR4, 0x400 ;  /* 0x0000040000047882 */ /* 0x000fe20000000000 */
[----:B------:R-:W-:Y:S01]  /*00b0*/  ISETP.NE.AND P0, PT, R0, RZ, PT ;  /* 0x000000ff0000720c */ /* 0x000fe20003f05270 */
[----:B0-----:R-:W-:-:S06]  /*00c0*/  ULEA UR4, UR5, UR4, 0x18 ;  /* 0x0000000405047291 */ /* 0x001fcc000f8ec0ff */
[----:B------:R-:W-:-:S05]  /*00d0*/  LEA R5, R0, UR4, 0x2 ;  /* 0x0000000400057c11 */ /* 0x000fca000f8e10ff */
[----:B--2---:R0:W-:Y:S01]  /*00e0*/  STS [R5], R2 ;  /* 0x0000000205007388 */ /* 0x0041e20000000800 */
[----:B------:R-:W-:Y:S06]  /*00f0*/  BAR.SYNC.DEFER_BLOCKING 0x0 ;  /* 0x0000000000007b1d */ /* 0x000fec0000010000 */
[----:B------:R-:W-:Y:S05]  /*0100*/  @P0 EXIT ;  /* 0x000000000000094d */ /* 0x000fea0003800000 */
[----:B------:R-:W-:Y:S01]  /*0110*/  HFMA2 R7, -RZ, RZ, 0, 0 ;  /* 0x00000000ff077431 */ /* 0x000fe200000001ff */
[----:B------:R-:W-:-:S07]  /*0120*/  MOV R0, 0x40 ;  /* 0x0000004000007802 */ /* 0x000fce0000000f00 */
.L_x_0:
[----:B------:R-:W1:Y:S04]  /*0130*/  LDS.128 R12, [R0+UR4+-0x40] ;  /* 0xffffc004000c7984 */ /* 0x000e680008000c00 */
[----:B------:R-:W2:Y:S04]  /*0140*/  LDS.128 R16, [R0+UR4+-0x30] ;  /* 0xffffd00400107984 */ /* 0x000ea80008000c00 */
[----:B------:R-:W3:Y:S01]  /*0150*/  LDS.128 R8, [R0+UR4+-0x20] ;  /* 0xffffe00400087984 */ /* 0x000ee20008000c00 */
[----:B-1----:R-:W-:-:S03]  /*0160*/  FADD R12, R12, R7 ;  /* 0x000000070c0c7221 */ /* 0x002fc60000000000 */
[----:B0-----:R-:W0:Y:S01]  /*0170*/  LDS.128 R4, [R0+UR4+-0x10] ;  /* 0xfffff00400047984 */ /* 0x001e220008000c00 */
[----:B------:R-:W-:-:S04]  /*0180*/  FADD R13, R12, R13 ;  /* 0x0000000d0c0d7221 */ /* 0x000fc80000000000 */
[----:B------:R-:W-:-:S04]  /*0190*/  FADD R14, R13, R14 ;  /* 0x0000000e0d0e7221 */ /* 0x000fc80000000000 */
[----:B------:R-:W-:-:S04]  /*01a0*/  FADD R15, R14, R15 ;  /* 0x0000000f0e0f7221 */ /* 0x000fc80000000000 */
[----:B--2---:R-:W-:Y:S02]  /*01b0*/  FADD R16, R15, R16 ;  /* 0x000000100f107221 */ /* 0x004fe40000000000 */
[----:B------:R-:W1:Y:S02]  /*01c0*/  LDS.128 R12, [R0+UR4] ;  /* 0x00000004000c7984 */ /* 0x000e640008000c00 */
[----:B------:R-:W-:-:S04]  /*01d0*/  FADD R17, R16, R17 ;  /* 0x0000001110117221 */ /* 0x000fc80000000000 */
[----:B------:R-:W-:-:S04]  /*01e0*/  FADD R18, R17, R18 ;  /* 0x0000001211127221 */ /* 0x000fc80000000000 */
[----:B------:R-:W-:-:S04]  /*01f0*/  FADD R19, R18, R19 ;  /* 0x0000001312137221 */ /* 0x000fc80000000000 */
[----:B---3--:R-:W-:Y:S02]  /*0200*/  FADD R8, R19, R8 ;  /* 0x0000000813087221 */ /* 0x008fe40000000000 */
[----:B------:R-:W2:Y:S02]  /*0210*/  LDS.128 R16, [R0+UR4+0x10] ;  /* 0x0000100400107984 */ /* 0x000ea40008000c00 */
[----:B------:R-:W-:-:S04]  /*0220*/  FADD R9, R8, R9 ;  /* 0x0000000908097221 */ /* 0x000fc80000000000 */
[----:B------:R-:W-:-:S04]  /*0230*/  FADD R10, R9, R10 ;  /* 0x0000000a090a7221 */ /* 0x000fc80000000000 */
[----:B------:R-:W-:-:S04]  /*0240*/  FADD R11, R10, R11 ;  /* 0x0000000b0a0b7221 */ /* 0x000fc80000000000 */
[----:B0-----:R-:W-:Y:S02]  /*0250*/  FADD R4, R11, R4 ;  /* 0x000000040b047221 */ /* 0x001fe40000000000 */
[----:B------:R-:W0:Y:S02]  /*0260*/  LDS.128 R8, [R0+UR4+0x20] ;  /* 0x0000200400087984 */ /* 0x000e240008000c00 */
[----:B------:R-:W-:-:S04]  /*0270*/  FADD R5, R4, R5 ;  /* 0x0000000504057221 */ /* 0x000fc80000000000 */
[----:B------:R-:W-:-:S04]  /*0280*/  FADD R6, R5, R6 ;  /* 0x0000000605067221 */ /* 0x000fc80000000000 */
[----:B------:R-:W-:-:S04]  /*0290*/  FADD R7, R6, R7 ;  /* 0x0000000706077221 */ /* 0x000fc80000000000 */
[----:B-1----:R-:W-:Y:S02]  /*02a0*/  FADD R12, R7, R12 ;  /* 0x0000000c070c7221 */ /* 0x002fe40000000000 */
[----:B------:R1:W3:Y:S02]  /*02b0*/  LDS.128 R4, [R0+UR4+0x30] ;  /* 0x0000300400047984 */ /* 0x0002e40008000c00 */
[----:B------:R-:W-:-:S04]  /*02c0*/  FADD R13, R12, R13 ;  /* 0x0000000d0c0d7221 */ /* 0x000fc80000000000 */
[----:B------:R-:W-:Y:S01]  /*02d0*/  FADD R14, R13, R14 ;  /* 0x0000000e0d0e7221 */ /* 0x000fe20000000000 */
[----:B-1----:R-:W-:-:S03]  /*02e0*/  IADD3 R0, PT, PT, R0, 0x80, RZ ;  /* 0x0000008000007810 */ /* 0x002fc60007ffe0ff */
[----:B------:R-:W-:Y:S01]  /*02f0*/  FADD R15, R14, R15 ;  /* 0x0000000f0e0f7221 */ /* 0x000fe20000000000 */
[----:B------:R-:W-:-:S03]  /*0300*/  ISETP.NE.AND P0, PT, R0, 0x440, PT ;  /* 0x000004400000780c */ /* 0x000fc60003f05270 */
[----:B--2---:R-:W-:-:S04]  /*0310*/  FADD R16, R15, R16 ;  /* 0x000000100f107221 */ /* 0x004fc80000000000 */
[----:B------:R-:W-:-:S04]  /*0320*/  FADD R17, R16, R17 ;  /* 0x0000001110117221 */ /* 0x000fc80000000000 */
[----:B------:R-:W-:-:S04]  /*0330*/  FADD R18, R17, R18 ;  /* 0x0000001211127221 */ /* 0x000fc80000000000 */
[----:B------:R-:W-:-:S04]  /*0340*/  FADD R19, R18, R19 ;  /* 0x0000001312137221 */ /* 0x000fc80000000000 */
[----:B0-----:R-:W-:-:S04]  /*0350*/  FADD R8, R19, R8 ;  /* 0x0000000813087221 */ /* 0x001fc80000000000 */
[----:B------:R-:W-:-:S04]  /*0360*/  FADD R9, R8, R9 ;  /* 0x0000000908097221 */ /* 0x000fc80000000000 */
[----:B------:R-:W-:-:S04]  /*0370*/  FADD R10, R9, R10 ;  /* 0x0000000a090a7221 */ /* 0x000fc80000000000 */
[----:B------:R-:W-:-:S04]  /*0380*/  FADD R11, R10, R11 ;  /* 0x0000000b0a0b7221 */ /* 0x000fc80000000000 */
[----:B---3--:R-:W-:-:S04]  /*0390*/  FADD R4, R11, R4 ;  /* 0x000000040b047221 */ /* 0x008fc80000000000 */
[----:B------:R-:W-:-:S04]  /*03a0*/  FADD R5, R4, R5 ;  /* 0x0000000504057221 */ /* 0x000fc80000000000 */
[----:B------:R-:W-:-:S04]  /*03b0*/  FADD R6, R5, R6 ;  /* 0x0000000605067221 */ /* 0x000fc80000000000 */
[----:B------:R-:W-:Y:S01]  /*03c0*/  FADD R7, R6, R7 ;  /* 0x0000000706077221 */ /* 0x000fe20000000000 */
[----:B------:R-:W-:Y:S06]  /*03d0*/  @P0 BRA `(.L_x_0) ;  /* 0xfffffffc00540947 */ /* 0x000fec000383ffff */
[----:B------:R-:W0:Y:S02]  /*03e0*/  LDC.64 R2, c[0x0][0x388] ;  /* 0x0000e200ff027b82 */ /* 0x000e240000000a00 */
[----:B0-----:R-:W-:Y:S01]  /*03f0*/  REDG.E.ADD.F32.FTZ.RN.STRONG.GPU desc[UR6][R2.64], R7 ;  /* 0x00000007020079a6 */ /* 0x001fe2000c12f306 */
[----:B------:R-:W-:Y:S05]  /*0400*/  EXIT ;  /* 0x000000000000794d */ /* 0x000fea0003800000 */
.L_x_1:
[----:B------:R-:W-:-:S00]  /*0410*/  BRA `(.L_x_1) ;  /* 0xfffffffc00fc7947 */ /* 0x000fc0000383ffff */
[----:B------:R-:W-:-:S00]  /*0420*/  NOP ;  /* 0x0000000000007918 */ /* 0x000fc00000000000 */
        /* <DEDUP_REMOVED lines=13> */
.L_x_11:


//--------------------- .text._Z7reduce0PfS_      --------------------------
	.section	.text._Z7reduce0PfS_,"ax",@progbits
	.align	128
        .global         _Z7reduce0PfS_
        .type           _Z7reduce0PfS_,@function
        .size           _Z7reduce0PfS_,(.L_x_12 - _Z7reduce0PfS_)
        .other          _Z7reduce0PfS_,@"STO_CUDA_ENTRY STV_DEFAULT"
_Z7reduce0PfS_:
.text._Z7reduce0PfS_:
[----:B------:R-:W-:Y:S01]  /*0000*/  LDC R1, c[0x0][0x37c] ;  /* 0x0000df00ff017b82 */ /* 0x000fe20000000800 */
[----:B------:R-:W0:Y:S07]  /*0010*/  S2R R7, SR_TID.X ;  /* 0x0000000000077919 */ /* 0x000e2e0000002100 */
[----:B------:R-:W1:Y:S01]  /*0020*/  LDC.64 R2, c[0x0][0x380] ;  /* 0x0000e000ff027b82 */ /* 0x000e620000000a00 */
[----:B------:R-:W0:Y:S01]  /*0030*/  LDCU UR8, c[0x0][0x360] ;  /* 0x00006c00ff0877ac */ /* 0x000e220008000800 */
[----:B------:R-:W0:Y:S01]  /*0040*/  S2R R6, SR_CTAID.X ;  /* 0x0000000000067919 */ /* 0x000e220000002500 */
[----:B------:R-:W2:Y:S01]  /*0050*/  LDCU.64 UR6, c[0x0][0x358] ;  /* 0x00006b00ff0677ac */ /* 0x000ea20008000a00 */
[----:B0-----:R-:W-:-:S04]  /*0060*/  IMAD R5, R6, UR8, R7 ;  /* 0x0000000806057c24 */ /* 0x001fc8000f8e0207 */
[----:B-1----:R-:W-:-:S06]  /*0070*/  IMAD.WIDE.U32 R2, R5, 0x4, R2 ;  /* 0x0000000405027825 */ /* 0x002fcc00078e0002 */
[----:B--2---:R-:W2:Y:S01]  /*0080*/  LDG.E R2, desc[UR6][R2.64] ;  /* 0x0000000602027981 */ /* 0x004ea2000c1e1900 */
[----:B------:R-:W0:Y:S01]  /*0090*/  S2UR UR5, SR_CgaCtaId ;  /* 0x00000000000579c3 */ /* 0x000e220000008800 */
[----:B------:R-:W-:Y:S01]  /*00a0*/  UMOV UR4, 0x400 ;  /* 0x0000040000047882 */ /* 0x000fe20000000000 */
[----:B------:R-:W-:Y:S01]  /*00b0*/  UISETP.GE.U32.AND UP0, UPT, UR8, 0x2, UPT ;  /* 0x000000020800788c */ /* 0x000fe2000bf06070 */
[----:B------:R-:W-:Y:S01]  /*00c0*/  ISETP.NE.AND P0, PT, R7, RZ, PT ;  /* 0x000000ff0700720c */ /* 0x000fe20003f05270 */
[----:B0-----:R-:W-:-:S06]  /*00d0*/  ULEA UR4, UR5, UR4, 0x18 ;  /* 0x0000000405047291 */ /* 0x001fcc000f8ec0ff */
[----:B------:R-:W-:-:S05]  /*00e0*/  LEA R5, R7, UR4, 0x2 ;  /* 0x0000000407057c11 */ /* 0x000fca000f8e10ff */
[----:B--2---:R0:W-:Y:S01]  /*00f0*/  STS [R5], R2 ;  /* 0x0000000205007388 */ /* 0x0041e20000000800 */
[----:B------:R-:W-:Y:S06]  /*0100*/  BAR.SYNC.DEFER_BLOCKING 0x0 ;  /* 0x0000000000007b1d */ /* 0x000fec0000010000 */
[----:B------:R-:W-:Y:S05]  /*0110*/  BRA.U !UP0, `(.L_x_2) ;  /* 0x0000000108347547 */ /* 0x000fea000b800000 */
[----:B------:R-:W-:-:S07]  /*0120*/  HFMA2 R0, -RZ, RZ, 0, 5.9604644775390625e-08 ;  /* 0x00000001ff007431 */ /* 0x000fce00000001ff */
.L_x_3:
[----:B------:R-:W-:-:S05]  /*0130*/  SHF.L.U32 R8, R0, 0x1, RZ ;  /* 0x0000000100087819 */ /* 0x000fca00000006ff */
[----:B0-----:R-:W-:-:S05]  /*0140*/  VIADD R2, R8, 0xffffffff ;  /* 0xffffffff08027836 */ /* 0x001fca0000000000 */
[----:B------:R-:W-:-:S13]  /*0150*/  LOP3.LUT P1, RZ, R2, R7, RZ, 0xc0, !PT ;  /* 0x0000000702ff7212 */ /* 0x000fda000782c0ff */
[----:B------:R-:W-:Y:S01]  /*0160*/  @!P1 LEA R2, R0, R5, 0x2 ;  /* 0x0000000500029211 */ /* 0x000fe200078e10ff */
[----:B------:R-:W-:Y:S01]  /*0170*/  @!P1 LDS R3, [R5] ;  /* 0x0000000005039984 */ /* 0x000fe20000000800 */
[----:B------:R-:W-:-:S04]  /*0180*/  IMAD.MOV.U32 R0, RZ, RZ, R8 ;  /* 0x000000ffff007224 */ /* 0x000fc800078e0008 */
[----:B------:R-:W0:Y:S02]  /*0190*/  @!P1 LDS R2, [R2] ;  /* 0x0000000002029984 */ /* 0x000e240000000800 */
[----:B0-----:R-:W-:-:S05]  /*01a0*/  @!P1 FADD R4, R2, R3 ;  /* 0x0000000302049221 */ /* 0x001fca0000000000 */
[----:B------:R1:W-:Y:S01]  /*01b0*/  @!P1 STS [R5], R4 ;  /* 0x0000000405009388 */ /* 0x0003e20000000800 */
[----:B------:R-:W-:Y:S01]  /*01c0*/  BAR.SYNC.DEFER_BLOCKING 0x0 ;  /* 0x0000000000007b1d */ /* 0x000fe20000010000 */
[----:B------:R-:W-:-:S13]  /*01d0*/  ISETP.GE.U32.AND P1, PT, R8, UR8, PT ;  /* 0x0000000808007c0c */ /* 0x000fda000bf26070 */
[----:B-1----:R-:W-:Y:S05]  /*01e0*/  @!P1 BRA `(.L_x_3) ;  /* 0xfffffffc00d09947 */ /* 0x002fea000383ffff */
.L_x_2:
[----:B------:R-:W-:Y:S05]  /*01f0*/  @P0 EXIT ;  /* 0x000000000000094d */ /* 0x000fea0003800000 */
[----:B------:R-:W1:Y:S01]  /*0200*/  S2UR UR5, SR_CgaCtaId ;  /* 0x00000000000579c3 */ /* 0x000e620000008800 */
[----:B------:R-:W-:-:S07]  /*0210*/  UMOV UR4, 0x400 ;  /* 0x0000040000047882 */ /* 0x000fce0000000000 */
[----:B0-----:R-:W0:Y:S01]  /*0220*/  LDC.64 R2, c[0x0][0x388] ;  /* 0x0000e200ff027b82 */ /* 0x001e220000000a00 */
[----:B-1----:R-:W-:Y:S01]  /*0230*/  ULEA UR4, UR5, UR4, 0x18 ;  /* 0x0000000405047291 */ /* 0x002fe2000f8ec0ff */
[----:B0-----:R-:W-:-:S08]  /*0240*/  IMAD.WIDE.U32 R2, R6, 0x4, R2 ;  /* 0x0000000406027825 */ /* 0x001fd000078e0002 */
[----:B------:R-:W0:Y:S04]  /*0250*/  LDS R5, [UR4] ;  /* 0x00000004ff057984 */ /* 0x000e280008000800 */
[----:B0-----:R-:W-:Y:S01]  /*0260*/  STG.E desc[UR6][R2.64], R5 ;  /* 0x0000000502007986 */ /* 0x001fe2000c101906 */
[----:B------:R-:W-:Y:S05]  /*0270*/  EXIT ;  /* 0x000000000000794d */ /* 0x000fea0003800000 */
.L_x_4:
        /* <DEDUP_REMOVED lines=16> */
.L_x_12:


//--------------------- .text._Z7reduce1PfS_      --------------------------
	.section	.text._Z7reduce1PfS_,"ax",@progbits
	.align	128
        .global         _Z7reduce1PfS_
        .type           _Z7reduce1PfS_,@function
        .size           _Z7reduce1PfS_,(.L_x_13 - _Z7reduce1PfS_)
        .other          _Z7reduce1PfS_,@"STO_CUDA_ENTRY STV_DEFAULT"
_Z7reduce1PfS_:
.text._Z7reduce1PfS_:
        /* <DEDUP_REMOVED lines=18> */
[----:B------:R-:W-:-:S05]  /*0120*/  UMOV UR5, 0x1 ;  /* 0x0000000100057882 */ /* 0x000fca0000000000 */
.L_x_6:
[----:B------:R-:W-:-:S04]  /*0130*/  USHF.L.U32 UR6, UR5, 0x1, URZ ;  /* 0x0000000105067899 */ /* 0x000fc800080006ff */
[----:B------:R-:W-:Y:S02]  /*0140*/  UISETP.GE.U32.AND UP0, UPT, UR6, UR7, UPT ;  /* 0x000000070600728c */ /* 0x000fe4000bf06070 */
[----:B01----:R-:W-:-:S05]  /*0150*/  IMAD R2, R4, UR6, RZ ;  /* 0x0000000604027c24 */ /* 0x003fca000f8e02ff */
[----:B------:R-:W-:-:S13]  /*0160*/  ISETP.GE.U32.AND P0, PT, R2, UR7, PT ;  /* 0x0000000702007c0c */ /* 0x000fda000bf06070 */
[C---:B------:R-:W-:Y:S01]  /*0170*/  @!P0 IADD3 R0, PT, PT, R2.reuse, UR5, RZ ;  /* 0x0000000502008c10 */ /* 0x040fe2000fffe0ff */
[----:B------:R-:W-:Y:S01]  /*0180*/  UMOV UR5, UR6 ;  /* 0x0000000600057c82 */ /* 0x000fe20008000000 */
[----:B------:R-:W-:Y:S02]  /*0190*/  @!P0 LEA R2, R2, UR4, 0x2 ;  /* 0x0000000402028c11 */ /* 0x000fe4000f8e10ff */
[----:B------:R-:W-:-:S03]  /*01a0*/  @!P0 LEA R0, R0, UR4, 0x2 ;  /* 0x0000000400008c11 */ /* 0x000fc6000f8e10ff */
[----:B------:R-:W-:Y:S04]  /*01b0*/  @!P0 LDS R3, [R2] ;  /* 0x0000000002038984 */ /* 0x000fe80000000800 */
[----:B------:R-:W0:Y:S02]  /*01c0*/  @!P0 LDS R0, [R0] ;  /* 0x0000000000008984 */ /* 0x000e240000000800 */
[----:B0-----:R-:W-:-:S05]  /*01d0*/  @!P0 FADD R3, R0, R3 ;  /* 0x0000000300038221 */ /* 0x001fca0000000000 */
[----:B------:R1:W-:Y:S01]  /*01e0*/  @!P0 STS [R2], R3 ;  /* 0x0000000302008388 */ /* 0x0003e20000000800 */
[----:B------:R-:W-:Y:S06]  /*01f0*/  BAR.SYNC.DEFER_BLOCKING 0x0 ;  /* 0x0000000000007b1d */ /* 0x000fec0000010000 */
[----:B------:R-:W-:Y:S05]  /*0200*/  BRA.U !UP0, `(.L_x_6) ;  /* 0xfffffffd08c87547 */ /* 0x000fea000b83ffff */
.L_x_5:
[----:B------:R-:W-:Y:S05]  /*0210*/  @P1 EXIT ;  /* 0x000000000000194d */ /* 0x000fea0003800000 */
[----:B------:R-:W2:Y:S01]  /*0220*/  S2UR UR5, SR_CgaCtaId ;  /* 0x00000000000579c3 */ /* 0x000ea20000008800 */
[----:B------:R-:W-:-:S07]  /*0230*/  UMOV UR4, 0x400 ;  /* 0x0000040000047882 */ /* 0x000fce0000000000 */
[----:B01----:R-:W0:Y:S01]  /*0240*/  LDC.64 R2, c[0x0][0x388] ;  /* 0x0000e200ff027b82 */ /* 0x003e220000000a00 */
[----:B--2---:R-:W-:Y:S01]  /*0250*/  ULEA UR4, UR5, UR4, 0x18 ;  /* 0x0000000405047291 */ /* 0x004fe2000f8ec0ff */
[----:B0-----:R-:W-:-:S08]  /*0260*/  IMAD.WIDE.U32 R2, R7, 0x4, R2 ;  /* 0x0000000407027825 */ /* 0x001fd000078e0002 */
[----:B------:R-:W0:Y:S04]  /*0270*/  LDS R5, [UR4] ;  /* 0x00000004ff057984 */ /* 0x000e280008000800 */
[----:B0-----:R-:W-:Y:S01]  /*0280*/  STG.E desc[UR8][R2.64], R5 ;  /* 0x0000000502007986 */ /* 0x001fe2000c101908 */
[----:B------:R-:W-:Y:S05]  /*0290*/  EXIT ;  /* 0x000000000000794d */ /* 0x000fea0003800000 */
.L_x_7:
        /* <DEDUP_REMOVED lines=14> */
.L_x_13:


//--------------------- .text._Z7reduce2PfS_      --------------------------
	.section	.text._Z7reduce2PfS_,"ax",@progbits
	.align	128
        .global         _Z7reduce2PfS_
        .type           _Z7reduce2PfS_,@function
        .size           _Z7reduce2PfS_,(.L_x_14 - _Z7reduce2PfS_)
        .other          _Z7reduce2PfS_,@"STO_CUDA_ENTRY STV_DEFAULT"
_Z7reduce2PfS_:
.text._Z7reduce2PfS_:
        /* <DEDUP_REMOVED lines=18> */
[----:B------:R-:W-:-:S07]  /*0120*/  IMAD.U32 R0, RZ, RZ, UR8 ;  /* 0x00000008ff007e24 */ /* 0x000fce000f8e00ff */
.L_x_9:
[----:B------:R-:W-:-:S04]  /*0130*/  SHF.R.U32.HI R8, RZ, 0x1, R0 ;  /* 0x00000001ff087819 */ /* 0x000fc80000011600 */
[----:B------:R-:W-:-:S13]  /*0140*/  ISETP.GE.U32.AND P1, PT, R6, R8, PT ;  /* 0x000000080600720c */ /* 0x000fda0003f26070 */
[----:B0-----:R-:W-:Y:S01]  /*0150*/  @!P1 LEA R2, R8, R5, 0x2 ;  /* 0x0000000508029211 */ /* 0x001fe200078e10ff */
[----:B------:R-:W-:Y:S05]  /*0160*/  @!P1 LDS R3, [R5] ;  /* 0x0000000005039984 */ /* 0x000fea0000000800 */
[----:B------:R-:W0:Y:S02]  /*0170*/  @!P1 LDS R2, [R2] ;  /* 0x0000000002029984 */ /* 0x000e240000000800 */
[----:B0-----:R-:W-:-:S05]  /*0180*/  @!P1 FADD R4, R2, R3 ;  /* 0x0000000302049221 */ /* 0x001fca0000000000 */
[----:B------:R1:W-:Y:S01]  /*0190*/  @!P1 STS [R5], R4 ;  /* 0x0000000405009388 */ /* 0x0003e20000000800 */
[----:B------:R-:W-:Y:S01]  /*01a0*/  BAR.SYNC.DEFER_BLOCKING 0x0 ;  /* 0x0000000000007b1d */ /* 0x000fe20000010000 */
[----:B------:R-:W-:Y:S01]  /*01b0*/  ISETP.GT.U32.AND P1, PT, R0, 0x3, PT ;  /* 0x000000030000780c */ /* 0x000fe20003f24070 */
[----:B------:R-:W-:-:S12]  /*01c0*/  IMAD.MOV.U32 R0, RZ, RZ, R8 ;  /* 0x000000ffff007224 */ /* 0x000fd800078e0008 */
[----:B-1----:R-:W-:Y:S05]  /*01d0*/  @P1 BRA `(.L_x_9) ;  /* 0xfffffffc00d41947 */ /* 0x002fea000383ffff */
.L_x_8:
        /* <DEDUP_REMOVED lines=9> */
.L_x_10:
        /* <DEDUP_REMOVED lines=9> */
.L_x_14:


//--------------------- .nv.shared._Z13finitesum_GPUPfS_i --------------------------
	.section	.nv.shared._Z13finitesum_GPUPfS_i,"aw",@nobits
	.sectionflags	@""
	.align	16
.nv.shared._Z13finitesum_GPUPfS_i:
	.zero		2048


//--------------------- .nv.shared.reserved.0     --------------------------
	.section	.nv.shared.reserved.0,"aw",@nobits
	.weak		__nv_reservedSMEM_offset_0_alias
	.size		__nv_reservedSMEM_offset_0_alias, 0, 64
	.other		__nv_reservedSMEM_offset_0_alias,@"STO_CUDA_RESERVED_SHARED STV_DEFAULT"
__nv_reservedSMEM_offset_0_alias:
	.zero		0
	.zero		64


//--------------------- .nv.shared._Z7reduce0PfS_ --------------------------
	.section	.nv.shared._Z7reduce0PfS_,"aw",@nobits
	.sectionflags	@""
	.align	16
	.zero		1024


//--------------------- .nv.shared._Z7reduce1PfS_ --------------------------
	.section	.nv.shared._Z7reduce1PfS_,"aw",@nobits
	.sectionflags	@""
	.align	16
	.zero		1024


//--------------------- .nv.shared._Z7reduce2PfS_ --------------------------
	.section	.nv.shared._Z7reduce2PfS_,"aw",@nobits
	.sectionflags	@""
	.align	16
	.zero		1024


//--------------------- .nv.constant0._Z13finitesum_GPUPfS_i --------------------------
	.section	.nv.constant0._Z13finitesum_GPUPfS_i,"a",@progbits
	.sectionflags	@""
	.align	4
.nv.constant0._Z13finitesum_GPUPfS_i:
	.zero		916


//--------------------- .nv.constant0._Z7reduce0PfS_ --------------------------
	.section	.nv.constant0._Z7reduce0PfS_,"a",@progbits
	.sectionflags	@""
	.align	4
.nv.constant0._Z7reduce0PfS_:
	.zero		912


//--------------------- .nv.constant0._Z7reduce1PfS_ --------------------------
	.section	.nv.constant0._Z7reduce1PfS_,"a",@progbits
	.sectionflags	@""
	.align	4
.nv.constant0._Z7reduce1PfS_:
	.zero		912


//--------------------- .nv.constant0._Z7reduce2PfS_ --------------------------
	.section	.nv.constant0._Z7reduce2PfS_,"a",@progbits
	.sectionflags	@""
	.align	4
.nv.constant0._Z7reduce2PfS_:
	.zero		912


//--------------------- SYMBOLS --------------------------

	.type		.nv.reservedSmem.offset0,@object
	.size		.nv.reservedSmem.offset0,0x4
	.type		.nv.reservedSmem.cap,@object
	.size		.nv.reservedSmem.cap,0x4
